	.headerflags	@"EF_CUDA_TEXMODE_UNIFIED EF_CUDA_64BIT_ADDRESS EF_CUDA_ACCELERATORS EF_CUDA_SM90 EF_CUDA_VIRTUAL_SM(EF_CUDA_SM90)"
	.elftype	@"ET_EXEC"


//--------------------- .nv.info                  --------------------------
	.section	.nv.info,"",@"SHT_CUDA_INFO"
	.align	4


	//----- nvinfo : EIATTR_REGCOUNT
	.align		4
        /*0000*/ 	.byte	0x04, 0x2f
        /*0002*/ 	.short	(.L_1 - .L_0)
	.align		4
.L_0:
        /*0004*/ 	.word	index@(triton_poi_fused_add_convolution_mul_2)
        /*0008*/ 	.word	0x0000000e


	//----- nvinfo : EIATTR_MIN_STACK_SIZE
	.align		4
.L_1:
        /*000c*/ 	.byte	0x04, 0x12
        /*000e*/ 	.short	(.L_3 - .L_2)
	.align		4
.L_2:
        /*0010*/ 	.word	index@(triton_poi_fused_add_convolution_mul_2)
        /*0014*/ 	.word	0x00000000


	//----- nvinfo : EIATTR_FRAME_SIZE
	.align		4
.L_3:
        /*0018*/ 	.byte	0x04, 0x11
        /*001a*/ 	.short	(.L_5 - .L_4)
	.align		4
.L_4:
        /*001c*/ 	.word	index@(triton_poi_fused_add_convolution_mul_2)
        /*0020*/ 	.word	0x00000000


	//----- nvinfo : EIATTR_MIN_STACK_SIZE
	.align		4
.L_5:
        /*0024*/ 	.byte	0x04, 0x12
        /*0026*/ 	.short	(.L_7 - .L_6)
	.align		4
.L_6:
        /*0028*/ 	.word	index@(triton_poi_fused_add_convolution_mul_2)
        /*002c*/ 	.word	0x00000000
.L_7:


//--------------------- .nv.info.triton_poi_fused_add_convolution_mul_2 --------------------------
	.section	.nv.info.triton_poi_fused_add_convolution_mul_2,"",@"SHT_CUDA_INFO"
	.sectionflags	@""
	.align	4


	//----- nvinfo : EIATTR_CUDA_API_VERSION
	.align		4
        /*0000*/ 	.byte	0x04, 0x37
        /*0002*/ 	.short	(.L_9 - .L_8)
.L_8:
        /*0004*/ 	.word	0x0000007c


	//----- nvinfo : EIATTR_KPARAM_INFO
	.align		4
.L_9:
        /*0008*/ 	.byte	0x04, 0x17
        /*000a*/ 	.short	(.L_11 - .L_10)
.L_10:
        /*000c*/ 	.word	0x00000000
        /*0010*/ 	.short	0x0003
        /*0012*/ 	.short	0x0018
        /*0014*/ 	.byte	0x00, 0xf0, 0x11, 0x00


	//----- nvinfo : EIATTR_KPARAM_INFO
	.align		4
.L_11:
        /*0018*/ 	.byte	0x04, 0x17
        /*001a*/ 	.short	(.L_13 - .L_12)
.L_12:
        /*001c*/ 	.word	0x00000000
        /*0020*/ 	.short	0x0002
        /*0022*/ 	.short	0x0010
        /*0024*/ 	.byte	0x00, 0xf4, 0x21, 0x00


	//----- nvinfo : EIATTR_KPARAM_INFO
	.align		4
.L_13:
        /*0028*/ 	.byte	0x04, 0x17
        /*002a*/ 	.short	(.L_15 - .L_14)
.L_14:
        /*002c*/ 	.word	0x00000000
        /*0030*/ 	.short	0x0001
        /*0032*/ 	.short	0x0008
        /*0034*/ 	.byte	0x00, 0xf4, 0x21, 0x00


	//----- nvinfo : EIATTR_KPARAM_INFO
	.align		4
.L_15:
        /*0038*/ 	.byte	0x04, 0x17
        /*003a*/ 	.short	(.L_17 - .L_16)
.L_16:
        /*003c*/ 	.word	0x00000000
        /*0040*/ 	.short	0x0000
        /*0042*/ 	.short	0x0000
        /*0044*/ 	.byte	0x00, 0xf4, 0x21, 0x00


	//----- nvinfo : EIATTR_SPARSE_MMA_MASK
	.align		4
.L_17:
        /*0048*/ 	.byte	0x03, 0x50
        /*004a*/ 	.short	0x0000


	//----- nvinfo : EIATTR_MAXREG_COUNT
	.align		4
        /*004c*/ 	.byte	0x03, 0x1b
        /*004e*/ 	.short	0x00ff


	//----- nvinfo : EIATTR_EXIT_INSTR_OFFSETS
	.align		4
        /*0050*/ 	.byte	0x04, 0x1c
        /*0052*/ 	.short	(.L_19 - .L_18)


	//   ....[0]....
.L_18:
        /*0054*/ 	.word	0x000001c0


	//----- nvinfo : EIATTR_REQNTID
	.align		4
.L_19:
        /*0058*/ 	.byte	0x04, 0x10
        /*005a*/ 	.short	(.L_21 - .L_20)
.L_20:
        /*005c*/ 	.word	0x00000100
        /*0060*/ 	.word	0x00000001
        /*0064*/ 	.word	0x00000001


	//----- nvinfo : EIATTR_CBANK_PARAM_SIZE
	.align		4
.L_21:
        /*0068*/ 	.byte	0x03, 0x19
        /*006a*/ 	.short	0x001c


	//----- nvinfo : EIATTR_PARAM_CBANK
	.align		4
        /*006c*/ 	.byte	0x04, 0x0a
        /*006e*/ 	.short	(.L_23 - .L_22)
	.align		4
.L_22:
        /*0070*/ 	.word	index@(.nv.constant0.triton_poi_fused_add_convolution_mul_2)
        /*0074*/ 	.short	0x0210
        /*0076*/ 	.short	0x001c


	//----- nvinfo : EIATTR_SW_WAR
	.align		4
.L_23:
        /*0078*/ 	.byte	0x04, 0x36
        /*007a*/ 	.short	(.L_25 - .L_24)
.L_24:
        /*007c*/ 	.word	0x00000008
.L_25:


//--------------------- .nv.callgraph             --------------------------
	.section	.nv.callgraph,"",@"SHT_CUDA_CALLGRAPH"
	.align	4
	.sectionentsize	8
	.align		4
        /*0000*/ 	.word	0x00000000
	.align		4
        /*0004*/ 	.word	0xffffffff
	.align		4
        /*0008*/ 	.word	0x00000000
	.align		4
        /*000c*/ 	.word	0xfffffffe
	.align		4
        /*0010*/ 	.word	0x00000000
	.align		4
        /*0014*/ 	.word	0xfffffffd
	.align		4
        /*0018*/ 	.word	0x00000000
	.align		4
        /*001c*/ 	.word	0xfffffffc


//--------------------- .text.triton_poi_fused_add_convolution_mul_2 --------------------------
	.section	.text.triton_poi_fused_add_convolution_mul_2,"ax",@progbits
	.align	128
        .global         triton_poi_fused_add_convolution_mul_2
        .type           triton_poi_fused_add_convolution_mul_2,@function
        .size           triton_poi_fused_add_convolution_mul_2,(.L_x_1 - triton_poi_fused_add_convolution_mul_2)
        .other          triton_poi_fused_add_convolution_mul_2,@"STO_CUDA_ENTRY STV_DEFAULT"
triton_poi_fused_add_convolution_mul_2:
.text.triton_poi_fused_add_convolution_mul_2:
[----:B------:R-:W-:Y:S01]  /*0000*/  LDC R1, c[0x0][0x28] ;  /* 0x00000a00ff017b82 */ /* 0x000fe20000000800 */
[----:B------:R-:W1:Y:S07]  /*0010*/  S2R R0, SR_TID.X ;  /* 0x0000000000007919 */ /* 0x000e6e0000002100 */
[----:B------:R-:W2:Y:S01]  /*0020*/  LDC.64 R6, c[0x0][0x220] ;  /* 0x00008800ff067b82 */ /* 0x000ea20000000a00 */
[----:B------:R-:W-:Y:S01]  /*0030*/  ULDC.64 UR4, c[0x0][0x208] ;  /* 0x0000820000047ab9 */ /* 0x000fe20000000a00 */
[----:B------:R-:W3:Y:S06]  /*0040*/  S2R R9, SR_CTAID.X ;  /* 0x0000000000097919 */ /* 0x000eec0000002500 */
[----:B------:R-:W4:Y:S08]  /*0050*/  LDC.64 R4, c[0x0][0x210] ;  /* 0x00008400ff047b82 */ /* 0x000f300000000a00 */
[----:B------:R-:W5:Y:S01]  /*0060*/  LDC.64 R2, c[0x0][0x218] ;  /* 0x00008600ff027b82 */ /* 0x000f620000000a00 */
[----:B-1----:R-:W-:-:S02]  /*0070*/  SHF.L.U32 R0, R0, 0x1, RZ ;  /* 0x0000000100007819 */ /* 0x002fc400000006ff */
[----:B---3--:R-:W-:Y:S02]  /*0080*/  SHF.R.S32.HI R8, RZ, 0x16, R9 ;  /* 0x00000016ff087819 */ /* 0x008fe40000011409 */
[----:B------:R-:W-:Y:S02]  /*0090*/  LOP3.LUT R0, R0, 0x1fe, RZ, 0xc0, !PT ;  /* 0x000001fe00007812 */ /* 0x000fe400078ec0ff */
[----:B------:R-:W-:Y:S02]  /*00a0*/  SGXT R8, R8, 0x1 ;  /* 0x000000010808781a */ /* 0x000fe40000000200 */
[----:B------:R-:W-:-:S04]  /*00b0*/  LEA R9, R9, R0, 0x9 ;  /* 0x0000000009097211 */ /* 0x000fc800078e48ff */
[----:B------:R-:W-:Y:S01]  /*00c0*/  LEA.HI R8, R8, R9, RZ, 0xc ;  /* 0x0000000908087211 */ /* 0x000fe200078f60ff */
[----:B----4-:R-:W-:-:S03]  /*00d0*/  IMAD.WIDE R4, R9, 0x4, R4 ;  /* 0x0000000409047825 */ /* 0x010fc600078e0204 */
[----:B------:R-:W-:Y:S01]  /*00e0*/  SHF.R.S32.HI R8, RZ, 0xc, R8 ;  /* 0x0000000cff087819 */ /* 0x000fe20000011408 */
[----:B-----5:R-:W-:-:S03]  /*00f0*/  IMAD.WIDE R2, R9, 0x4, R2 ;  /* 0x0000000409027825 */ /* 0x020fc600078e0202 */
[----:B------:R-:W-:-:S03]  /*0100*/  LEA.HI R0, R8, R8, RZ, 0x6 ;  /* 0x0000000808007211 */ /* 0x000fc600078f30ff */
[----:B------:R-:W3:Y:S01]  /*0110*/  LDG.E.64 R2, desc[UR4][R2.64] ;  /* 0x0000000402027981 */ /* 0x000ee2000c1e1b00 */
[----:B------:R-:W-:-:S04]  /*0120*/  LOP3.LUT R11, R0, 0xffffffc0, RZ, 0xc0, !PT ;  /* 0xffffffc0000b7812 */ /* 0x000fc800078ec0ff */
[----:B------:R-:W-:Y:S02]  /*0130*/  IADD3 R11, R8, -R11, RZ ;  /* 0x8000000b080b7210 */ /* 0x000fe40007ffe0ff */
[----:B------:R-:W4:Y:S03]  /*0140*/  LDG.E.64 R8, desc[UR4][R4.64] ;  /* 0x0000000404087981 */ /* 0x000f26000c1e1b00 */
[----:B--2---:R-:W-:-:S06]  /*0150*/  IMAD.WIDE R6, R11, 0x4, R6 ;  /* 0x000000040b067825 */ /* 0x004fcc00078e0206 */
[----:B------:R-:W4:Y:S02]  /*0160*/  LDG.E.EL R6, desc[UR4][R6.64] ;  /* 0x0000000406067981 */ /* 0x000f24000c2e1900 */
[--C-:B----4-:R-:W-:Y:S01]  /*0170*/  FADD R11, R8, R6.reuse ;  /* 0x00000006080b7221 */ /* 0x110fe20000000000 */
[----:B------:R-:W-:-:S03]  /*0180*/  FADD R0, R9, R6 ;  /* 0x0000000609007221 */ /* 0x000fc60000000000 */
[----:B---3--:R-:W-:Y:S01]  /*0190*/  FADD R8, R2, R11 ;  /* 0x0000000b02087221 */ /* 0x008fe20000000000 */
[----:B------:R-:W-:-:S05]  /*01a0*/  FADD R9, R3, R0 ;  /* 0x0000000003097221 */ /* 0x000fca0000000000 */
[----:B------:R-:W-:Y:S01]  /*01b0*/  STG.E.64 desc[UR4][R4.64], R8 ;  /* 0x0000000804007986 */ /* 0x000fe2000c101b04 */
[----:B------:R-:W-:Y:S05]  /*01c0*/  EXIT ;  /* 0x000000000000794d */ /* 0x000fea0003800000 */
.L_x_0:
[----:B------:R-:W-:-:S00]  /*01d0*/  BRA `(.L_x_0) ;  /* 0xfffffffc00fc7947 */ /* 0x000fc0000383ffff */
[----:B------:R-:W-:-:S00]  /*01e0*/  NOP ;  /* 0x0000000000007918 */ /* 0x000fc00000000000 */
        /* <DEDUP_REMOVED lines=9> */
.L_x_1:


//--------------------- .nv.constant0.triton_poi_fused_add_convolution_mul_2 --------------------------
	.section	.nv.constant0.triton_poi_fused_add_convolution_mul_2,"a",@progbits
	.sectionflags	@""
	.align	4
.nv.constant0.triton_poi_fused_add_convolution_mul_2:
	.zero		556
